//
// Generated by NVIDIA NVVM Compiler
//
// Compiler Build ID: CL-36424714
// Cuda compilation tools, release 13.0, V13.0.88
// Based on NVVM 20.0.0
//

.version 9.0
.target sm_100
.address_size 64

	// .globl	_Z10testKernelPdS_

.visible .entry _Z10testKernelPdS_(
	.param .u64 .ptr .align 1 _Z10testKernelPdS__param_0,
	.param .u64 .ptr .align 1 _Z10testKernelPdS__param_1
)
{
	.reg .b32 	%r<2>;
	.reg .b64 	%rd<8>;
	.reg .b64 	%fd<2>;

	ld.param.u64 	%rd1, [_Z10testKernelPdS__param_0];
	ld.param.u64 	%rd2, [_Z10testKernelPdS__param_1];
	cvta.to.global.u64 	%rd3, %rd2;
	cvta.to.global.u64 	%rd4, %rd1;
	mov.u32 	%r1, %ctaid.x;
	mul.wide.u32 	%rd5, %r1, 8;
	add.s64 	%rd6, %rd4, %rd5;
	ld.global.f64 	%fd1, [%rd6];
	add.s64 	%rd7, %rd3, %rd5;
	st.global.f64 	[%rd7], %fd1;
	ret;

}


// ===== COMPILED SASS (sm_100) =====

	.target	sm_100

	.elftype	@"ET_EXEC"


//--------------------- .note.nv.tkinfo           --------------------------
	.section	.note.nv.tkinfo,"",@"SHT_NOTE"
	.sectionflags	@"SHF_NOTE_NV_TKINFO"
	.tkinfo
        /*0018*/ 	.word	0x00000002
        /*0030*/ 	.string	""
        /*0030*/ 	.string	"ptxas"
        /*0030*/ 	.string	"Cuda compilation tools, release 13.0, V13.0.88"
        /*0030*/ 	.string	"Build cuda_13.0.r13.0/compiler.36424714_0"
        /*0030*/ 	.string	"-arch sm_100 -m 64 "



//--------------------- .note.nv.cuinfo           --------------------------
	.section	.note.nv.cuinfo,"",@"SHT_NOTE"
	.sectionflags	@"SHF_NOTE_NV_CUINFO"
        /*0018*/ 	.short	0x0002
        /*001a*/ 	.short	0x0064
        /*001c*/ 	.short	0x0082
	.zero		2


//--------------------- .nv.info                  --------------------------
	.section	.nv.info,"",@"SHT_CUDA_INFO"
	.align	4


	//----- nvinfo : EIATTR_REGCOUNT
	.align		4
        /*0000*/ 	.byte	0x04, 0x2f
        /*0002*/ 	.short	(.L_1 - .L_0)
	.align		4
.L_0:
        /*0004*/ 	.word	index@(_Z10testKernelPdS_)
        /*0008*/ 	.word	0x0000000a


	//----- nvinfo : EIATTR_FRAME_SIZE
	.align		4
.L_1:
        /*000c*/ 	.byte	0x04, 0x11
        /*000e*/ 	.short	(.L_3 - .L_2)
	.align		4
.L_2:
        /*0010*/ 	.word	index@(_Z10testKernelPdS_)
        /*0014*/ 	.word	0x00000000


	//----- nvinfo : EIATTR_MIN_STACK_SIZE
	.align		4
.L_3:
        /*0018*/ 	.byte	0x04, 0x12
        /*001a*/ 	.short	(.L_5 - .L_4)
	.align		4
.L_4:
        /*001c*/ 	.word	index@(_Z10testKernelPdS_)
        /*0020*/ 	.word	0x00000000
.L_5:


//--------------------- .nv.compat                --------------------------
	.section	.nv.compat,"",@"SHT_CUDA_COMPAT_INFO"
	.align	4
        /*0000*/ 	.byte	0x02, 0x09, 0x00, 0x00, 0x02, 0x02, 0x01, 0x00, 0x02, 0x05, 0x05, 0x00, 0x03, 0x07, 0x01, 0x01
        /*0010*/ 	.byte	0x02, 0x03, 0x00, 0x00, 0x02, 0x06, 0x01, 0x00, 0x04, 0x0b, 0x08, 0x00, 0x09, 0x00, 0x00, 0x00
        /*0020*/ 	.byte	0x00, 0x00, 0x00, 0x00


//--------------------- .nv.info._Z10testKernelPdS_ --------------------------
	.section	.nv.info._Z10testKernelPdS_,"",@"SHT_CUDA_INFO"
	.sectionflags	@""
	.align	4


	//----- nvinfo : EIATTR_CUDA_API_VERSION
	.align		4
        /*0000*/ 	.byte	0x04, 0x37
        /*0002*/ 	.short	(.L_7 - .L_6)
.L_6:
        /*0004*/ 	.word	0x00000082


	//----- nvinfo : EIATTR_KPARAM_INFO
	.align		4
.L_7:
        /*0008*/ 	.byte	0x04, 0x17
        /*000a*/ 	.short	(.L_9 - .L_8)
.L_8:
        /*000c*/ 	.word	0x00000000
        /*0010*/ 	.short	0x0001
        /*0012*/ 	.short	0x0008
        /*0014*/ 	.byte	0x00, 0xf5, 0x21, 0x00


	//----- nvinfo : EIATTR_KPARAM_INFO
	.align		4
.L_9:
        /*0018*/ 	.byte	0x04, 0x17
        /*001a*/ 	.short	(.L_11 - .L_10)
.L_10:
        /*001c*/ 	.word	0x00000000
        /*0020*/ 	.short	0x0000
        /*0022*/ 	.short	0x0000
        /*0024*/ 	.byte	0x00, 0xf5, 0x21, 0x00


	//----- nvinfo : EIATTR_SPARSE_MMA_MASK
	.align		4
.L_11:
        /*0028*/ 	.byte	0x03, 0x50
        /*002a*/ 	.short	0x0000


	//----- nvinfo : EIATTR_MAXREG_COUNT
	.align		4
        /*002c*/ 	.byte	0x03, 0x1b
        /*002e*/ 	.short	0x00ff


	//----- nvinfo : EIATTR_MERCURY_ISA_VERSION
	.align		4
        /*0030*/ 	.byte	0x03, 0x5f
        /*0032*/ 	.short	0x0101


	//----- nvinfo : EIATTR_VRC_CTA_INIT_COUNT
	.align		4
        /*0034*/ 	.byte	0x02, 0x4a
	.zero		1
	.zero		1


	//----- nvinfo : EIATTR_EXIT_INSTR_OFFSETS
	.align		4
        /*0038*/ 	.byte	0x04, 0x1c
        /*003a*/ 	.short	(.L_13 - .L_12)


	//   ....[0]....
.L_12:
        /*003c*/ 	.word	0x00000090


	//----- nvinfo : EIATTR_CBANK_PARAM_SIZE
	.align		4
.L_13:
        /*0040*/ 	.byte	0x03, 0x19
        /*0042*/ 	.short	0x0010


	//----- nvinfo : EIATTR_PARAM_CBANK
	.align		4
        /*0044*/ 	.byte	0x04, 0x0a
        /*0046*/ 	.short	(.L_15 - .L_14)
	.align		4
.L_14:
        /*0048*/ 	.word	index@(.nv.constant0._Z10testKernelPdS_)
        /*004c*/ 	.short	0x0380
        /*004e*/ 	.short	0x0010


	//----- nvinfo : EIATTR_SW_WAR
	.align		4
.L_15:
        /*0050*/ 	.byte	0x04, 0x36
        /*0052*/ 	.short	(.L_17 - .L_16)
.L_16:
        /*0054*/ 	.word	0x00000008
.L_17:


//--------------------- .nv.callgraph             --------------------------
	.section	.nv.callgraph,"",@"SHT_CUDA_CALLGRAPH"
	.align	4
	.sectionentsize	8
	.align		4
        /*0000*/ 	.word	0x00000000
	.align		4
        /*0004*/ 	.word	0xffffffff
	.align		4
        /*0008*/ 	.word	0x00000000
	.align		4
        /*000c*/ 	.word	0xfffffffe
	.align		4
        /*0010*/ 	.word	0x00000000
	.align		4
        /*0014*/ 	.word	0xfffffffd
	.align		4
        /*0018*/ 	.word	0x00000000
	.align		4
        /*001c*/ 	.word	0xfffffffc


//--------------------- .text._Z10testKernelPdS_  --------------------------
	.section	.text._Z10testKernelPdS_,"ax",@progbits
	.align	128
        .global         _Z10testKernelPdS_
        .type           _Z10testKernelPdS_,@function
        .size           _Z10testKernelPdS_,(.L_x_1 - _Z10testKernelPdS_)
        .other          _Z10testKernelPdS_,@"STO_CUDA_ENTRY STV_DEFAULT"
_Z10testKernelPdS_:
.text._Z10testKernelPdS_:
[----:B------:R-:W-:Y:S01]  /*0000*/  LDC R1, c[0x0][0x37c] ;  /* 0x0000df00ff017b82 */ /* 0x000fe20000000800 */
[----:B------:R-:W0:Y:S07]  /*0010*/  S2R R7, SR_CTAID.X ;  /* 0x0000000000077919 */ /* 0x000e2e0000002500 */
[----:B------:R-:W0:Y:S01]  /*0020*/  LDC.64 R2, c[0x0][0x380] ;  /* 0x0000e000ff027b82 */ /* 0x000e220000000a00 */
[----:B------:R-:W1:Y:S07]  /*0030*/  LDCU.64 UR4, c[0x0][0x358] ;  /* 0x00006b00ff0477ac */ /* 0x000e6e0008000a00 */
[----:B------:R-:W2:Y:S01]  /*0040*/  LDC.64 R4, c[0x0][0x388] ;  /* 0x0000e200ff047b82 */ /* 0x000ea20000000a00 */
[----:B0-----:R-:W-:-:S06]  /*0050*/  IMAD.WIDE.U32 R2, R7, 0x8, R2 ;  /* 0x0000000807027825 */ /* 0x001fcc00078e0002 */
[----:B-1----:R-:W3:Y:S01]  /*0060*/  LDG.E.64 R2, desc[UR4][R2.64] ;  /* 0x0000000402027981 */ /* 0x002ee2000c1e1b00 */
[----:B--2---:R-:W-:-:S05]  /*0070*/  IMAD.WIDE.U32 R4, R7, 0x8, R4 ;  /* 0x0000000807047825 */ /* 0x004fca00078e0004 */
[----:B---3--:R-:W-:Y:S01]  /*0080*/  STG.E.64 desc[UR4][R4.64], R2 ;  /* 0x0000000204007986 */ /* 0x008fe2000c101b04 */
[----:B------:R-:W-:Y:S05]  /*0090*/  EXIT ;  /* 0x000000000000794d */ /* 0x000fea0003800000 */
.L_x_0:
[----:B------:R-:W-:-:S00]  /*00a0*/  BRA `(.L_x_0) ;  /* 0xfffffffc00fc7947 */ /* 0x000fc0000383ffff */
[----:B------:R-:W-:-:S00]  /*00b0*/  NOP ;  /* 0x0000000000007918 */ /* 0x000fc00000000000 */
        /* <DEDUP_REMOVED lines=12> */
.L_x_1:


//--------------------- .nv.shared.reserved.0     --------------------------
	.section	.nv.shared.reserved.0,"aw",@nobits
	.weak		__nv_reservedSMEM_offset_0_alias
	.size		__nv_reservedSMEM_offset_0_alias, 0, 64
	.other		__nv_reservedSMEM_offset_0_alias,@"STO_CUDA_RESERVED_SHARED STV_DEFAULT"
__nv_reservedSMEM_offset_0_alias:
	.zero		0
	.zero		64


//--------------------- .nv.constant0._Z10testKernelPdS_ --------------------------
	.section	.nv.constant0._Z10testKernelPdS_,"a",@progbits
	.sectionflags	@""
	.align	4
.nv.constant0._Z10testKernelPdS_:
	.zero		912


//--------------------- SYMBOLS --------------------------

	.type		.nv.reservedSmem.offset0,@object
	.size		.nv.reservedSmem.offset0,0x4
